	.headerflags	@"EF_CUDA_TEXMODE_UNIFIED EF_CUDA_64BIT_ADDRESS EF_CUDA_ACCELERATORS EF_CUDA_SM90 EF_CUDA_VIRTUAL_SM(EF_CUDA_SM90)"
	.elftype	@"ET_EXEC"


//--------------------- .nv.info                  --------------------------
	.section	.nv.info,"",@"SHT_CUDA_INFO"
	.align	4


	//----- nvinfo : EIATTR_REGCOUNT
	.align		4
        /*0000*/ 	.byte	0x04, 0x2f
        /*0002*/ 	.short	(.L_1 - .L_0)
	.align		4
.L_0:
        /*0004*/ 	.word	index@(triton_poi_fused_convolution_2)
        /*0008*/ 	.word	0x0000000c


	//----- nvinfo : EIATTR_MIN_STACK_SIZE
	.align		4
.L_1:
        /*000c*/ 	.byte	0x04, 0x12
        /*000e*/ 	.short	(.L_3 - .L_2)
	.align		4
.L_2:
        /*0010*/ 	.word	index@(triton_poi_fused_convolution_2)
        /*0014*/ 	.word	0x00000000


	//----- nvinfo : EIATTR_FRAME_SIZE
	.align		4
.L_3:
        /*0018*/ 	.byte	0x04, 0x11
        /*001a*/ 	.short	(.L_5 - .L_4)
	.align		4
.L_4:
        /*001c*/ 	.word	index@(triton_poi_fused_convolution_2)
        /*0020*/ 	.word	0x00000000


	//----- nvinfo : EIATTR_MIN_STACK_SIZE
	.align		4
.L_5:
        /*0024*/ 	.byte	0x04, 0x12
        /*0026*/ 	.short	(.L_7 - .L_6)
	.align		4
.L_6:
        /*0028*/ 	.word	index@(triton_poi_fused_convolution_2)
        /*002c*/ 	.word	0x00000000
.L_7:


//--------------------- .nv.info.triton_poi_fused_convolution_2 --------------------------
	.section	.nv.info.triton_poi_fused_convolution_2,"",@"SHT_CUDA_INFO"
	.sectionflags	@""
	.align	4


	//----- nvinfo : EIATTR_CUDA_API_VERSION
	.align		4
        /*0000*/ 	.byte	0x04, 0x37
        /*0002*/ 	.short	(.L_9 - .L_8)
.L_8:
        /*0004*/ 	.word	0x0000007c


	//----- nvinfo : EIATTR_KPARAM_INFO
	.align		4
.L_9:
        /*0008*/ 	.byte	0x04, 0x17
        /*000a*/ 	.short	(.L_11 - .L_10)
.L_10:
        /*000c*/ 	.word	0x00000000
        /*0010*/ 	.short	0x0002
        /*0012*/ 	.short	0x0010
        /*0014*/ 	.byte	0x00, 0xf0, 0x11, 0x00


	//----- nvinfo : EIATTR_KPARAM_INFO
	.align		4
.L_11:
        /*0018*/ 	.byte	0x04, 0x17
        /*001a*/ 	.short	(.L_13 - .L_12)
.L_12:
        /*001c*/ 	.word	0x00000000
        /*0020*/ 	.short	0x0001
        /*0022*/ 	.short	0x0008
        /*0024*/ 	.byte	0x00, 0xf4, 0x21, 0x00


	//----- nvinfo : EIATTR_KPARAM_INFO
	.align		4
.L_13:
        /*0028*/ 	.byte	0x04, 0x17
        /*002a*/ 	.short	(.L_15 - .L_14)
.L_14:
        /*002c*/ 	.word	0x00000000
        /*0030*/ 	.short	0x0000
        /*0032*/ 	.short	0x0000
        /*0034*/ 	.byte	0x00, 0xf4, 0x21, 0x00


	//----- nvinfo : EIATTR_SPARSE_MMA_MASK
	.align		4
.L_15:
        /*0038*/ 	.byte	0x03, 0x50
        /*003a*/ 	.short	0x0000


	//----- nvinfo : EIATTR_MAXREG_COUNT
	.align		4
        /*003c*/ 	.byte	0x03, 0x1b
        /*003e*/ 	.short	0x00ff


	//----- nvinfo : EIATTR_EXIT_INSTR_OFFSETS
	.align		4
        /*0040*/ 	.byte	0x04, 0x1c
        /*0042*/ 	.short	(.L_17 - .L_16)


	//   ....[0]....
.L_16:
        /*0044*/ 	.word	0x00000160


	//   ....[1]....
        /*0048*/ 	.word	0x00000180


	//----- nvinfo : EIATTR_REQNTID
	.align		4
.L_17:
        /*004c*/ 	.byte	0x04, 0x10
        /*004e*/ 	.short	(.L_19 - .L_18)
.L_18:
        /*0050*/ 	.word	0x00000080
        /*0054*/ 	.word	0x00000001
        /*0058*/ 	.word	0x00000001


	//----- nvinfo : EIATTR_CBANK_PARAM_SIZE
	.align		4
.L_19:
        /*005c*/ 	.byte	0x03, 0x19
        /*005e*/ 	.short	0x0014


	//----- nvinfo : EIATTR_PARAM_CBANK
	.align		4
        /*0060*/ 	.byte	0x04, 0x0a
        /*0062*/ 	.short	(.L_21 - .L_20)
	.align		4
.L_20:
        /*0064*/ 	.word	index@(.nv.constant0.triton_poi_fused_convolution_2)
        /*0068*/ 	.short	0x0210
        /*006a*/ 	.short	0x0014


	//----- nvinfo : EIATTR_SW_WAR
	.align		4
.L_21:
        /*006c*/ 	.byte	0x04, 0x36
        /*006e*/ 	.short	(.L_23 - .L_22)
.L_22:
        /*0070*/ 	.word	0x00000008
.L_23:


//--------------------- .nv.callgraph             --------------------------
	.section	.nv.callgraph,"",@"SHT_CUDA_CALLGRAPH"
	.align	4
	.sectionentsize	8
	.align		4
        /*0000*/ 	.word	0x00000000
	.align		4
        /*0004*/ 	.word	0xffffffff
	.align		4
        /*0008*/ 	.word	0x00000000
	.align		4
        /*000c*/ 	.word	0xfffffffe
	.align		4
        /*0010*/ 	.word	0x00000000
	.align		4
        /*0014*/ 	.word	0xfffffffd
	.align		4
        /*0018*/ 	.word	0x00000000
	.align		4
        /*001c*/ 	.word	0xfffffffc


//--------------------- .text.triton_poi_fused_convolution_2 --------------------------
	.section	.text.triton_poi_fused_convolution_2,"ax",@progbits
	.align	128
        .global         triton_poi_fused_convolution_2
        .type           triton_poi_fused_convolution_2,@function
        .size           triton_poi_fused_convolution_2,(.L_x_1 - triton_poi_fused_convolution_2)
        .other          triton_poi_fused_convolution_2,@"STO_CUDA_ENTRY STV_DEFAULT"
triton_poi_fused_convolution_2:
.text.triton_poi_fused_convolution_2:
[----:B------:R-:W0:Y:S02]  /*0000*/  LDC R1, c[0x0][0x28] ;  /* 0x00000a00ff017b82 */ /* 0x000e240000000800 */
[----:B------:R-:W1:Y:S01]  /*0010*/  S2R R0, SR_TID.X ;  /* 0x0000000000007919 */ /* 0x000e620000002100 */
[----:B------:R-:W2:Y:S01]  /*0020*/  LDC.64 R2, c[0x0][0x210] ;  /* 0x00008400ff027b82 */ /* 0x000ea20000000a00 */
[----:B------:R-:W-:Y:S01]  /*0030*/  ULDC.64 UR4, c[0x0][0x208] ;  /* 0x0000820000047ab9 */ /* 0x000fe20000000a00 */
[----:B------:R-:W3:Y:S06]  /*0040*/  S2R R7, SR_CTAID.X ;  /* 0x0000000000077919 */ /* 0x000eec0000002500 */
[----:B------:R-:W4:Y:S01]  /*0050*/  LDC.64 R4, c[0x0][0x218] ;  /* 0x00008600ff047b82 */ /* 0x000f220000000a00 */
[----:B-1----:R-:W-:-:S05]  /*0060*/  LOP3.LUT R0, R0, 0x7f, RZ, 0xc0, !PT ;  /* 0x0000007f00007812 */ /* 0x002fca00078ec0ff */
[----:B---3--:R-:W-:-:S04]  /*0070*/  IMAD R7, R7, 0x80, R0 ;  /* 0x0000008007077824 */ /* 0x008fc800078e0200 */
[C---:B------:R-:W-:Y:S01]  /*0080*/  IMAD.HI R0, R7.reuse, 0x5397829d, RZ ;  /* 0x5397829d07007827 */ /* 0x040fe200078e02ff */
[----:B------:R-:W-:-:S03]  /*0090*/  ISETP.GE.AND P0, PT, R7, 0x310, PT ;  /* 0x000003100700780c */ /* 0x000fc60003f06270 */
[----:B--2---:R-:W-:Y:S01]  /*00a0*/  IMAD.WIDE R2, R7, 0x4, R2 ;  /* 0x0000000407027825 */ /* 0x004fe200078e0202 */
[----:B------:R-:W-:-:S03]  /*00b0*/  SHF.R.U32.HI R9, RZ, 0x1f, R0 ;  /* 0x0000001fff097819 */ /* 0x000fc60000011600 */
[----:B------:R-:W-:Y:S01]  /*00c0*/  IMAD.MOV.U32 R7, RZ, RZ, RZ ;  /* 0x000000ffff077224 */ /* 0x000fe200078e00ff */
[----:B------:R-:W-:-:S04]  /*00d0*/  LEA.HI.SX32 R9, R0, R9, 0x1c ;  /* 0x0000000900097211 */ /* 0x000fc800078fe2ff */
[----:B------:R-:W-:-:S04]  /*00e0*/  LEA.HI R0, R9, R9, RZ, 0x2 ;  /* 0x0000000909007211 */ /* 0x000fc800078f10ff */
[----:B------:R-:W-:-:S05]  /*00f0*/  LOP3.LUT R0, R0, 0xfffffffc, RZ, 0xc0, !PT ;  /* 0xfffffffc00007812 */ /* 0x000fca00078ec0ff */
[----:B------:R-:W-:Y:S01]  /*0100*/  IMAD.IADD R9, R9, 0x1, -R0 ;  /* 0x0000000109097824 */ /* 0x000fe200078e0a00 */
[----:B------:R-:W-:-:S03]  /*0110*/  HFMA2.MMA R0, -RZ, RZ, 0, 0 ;  /* 0x00000000ff007435 */ /* 0x000fc600000001ff */
[----:B----4-:R-:W-:-:S05]  /*0120*/  IMAD.WIDE R4, R9, 0x4, R4 ;  /* 0x0000000409047825 */ /* 0x010fca00078e0204 */
[----:B------:R-:W2:Y:S04]  /*0130*/  @!P0 LDG.E.EL R7, desc[UR4][R4.64] ;  /* 0x0000000404078981 */ /* 0x000ea8000c2e1900 */
[----:B------:R-:W2:Y:S02]  /*0140*/  @!P0 LDG.E R0, desc[UR4][R2.64] ;  /* 0x0000000402008981 */ /* 0x000ea4000c1e1900 */
[----:B--2---:R-:W-:Y:S01]  /*0150*/  FADD R7, R7, R0 ;  /* 0x0000000007077221 */ /* 0x004fe20000000000 */
[----:B------:R-:W-:Y:S06]  /*0160*/  @P0 EXIT ;  /* 0x000000000000094d */ /* 0x000fec0003800000 */
[----:B------:R-:W-:Y:S01]  /*0170*/  STG.E desc[UR4][R2.64], R7 ;  /* 0x0000000702007986 */ /* 0x000fe2000c101904 */
[----:B------:R-:W-:Y:S05]  /*0180*/  EXIT ;  /* 0x000000000000794d */ /* 0x000fea0003800000 */
.L_x_0:
[----:B------:R-:W-:-:S00]  /*0190*/  BRA `(.L_x_0) ;  /* 0xfffffffc00fc7947 */ /* 0x000fc0000383ffff */
[----:B------:R-:W-:-:S00]  /*01a0*/  NOP ;  /* 0x0000000000007918 */ /* 0x000fc00000000000 */
        /* <DEDUP_REMOVED lines=13> */
.L_x_1:


//--------------------- .nv.constant0.triton_poi_fused_convolution_2 --------------------------
	.section	.nv.constant0.triton_poi_fused_convolution_2,"a",@progbits
	.sectionflags	@""
	.align	4
.nv.constant0.triton_poi_fused_convolution_2:
	.zero		548
